	.headerflags	@"EF_CUDA_TEXMODE_UNIFIED EF_CUDA_64BIT_ADDRESS EF_CUDA_ACCELERATORS EF_CUDA_SM90 EF_CUDA_VIRTUAL_SM(EF_CUDA_SM90)"
	.elftype	@"ET_EXEC"


//--------------------- .nv.info                  --------------------------
	.section	.nv.info,"",@"SHT_CUDA_INFO"
	.align	4


	//----- nvinfo : EIATTR_REGCOUNT
	.align		4
        /*0000*/ 	.byte	0x04, 0x2f
        /*0002*/ 	.short	(.L_1 - .L_0)
	.align		4
.L_0:
        /*0004*/ 	.word	index@(triton_poi_fused_convolution_max_pool2d_with_indices_relu_12)
        /*0008*/ 	.word	0x00000010


	//----- nvinfo : EIATTR_MIN_STACK_SIZE
	.align		4
.L_1:
        /*000c*/ 	.byte	0x04, 0x12
        /*000e*/ 	.short	(.L_3 - .L_2)
	.align		4
.L_2:
        /*0010*/ 	.word	index@(triton_poi_fused_convolution_max_pool2d_with_indices_relu_12)
        /*0014*/ 	.word	0x00000000


	//----- nvinfo : EIATTR_FRAME_SIZE
	.align		4
.L_3:
        /*0018*/ 	.byte	0x04, 0x11
        /*001a*/ 	.short	(.L_5 - .L_4)
	.align		4
.L_4:
        /*001c*/ 	.word	index@(triton_poi_fused_convolution_max_pool2d_with_indices_relu_12)
        /*0020*/ 	.word	0x00000000


	//----- nvinfo : EIATTR_MIN_STACK_SIZE
	.align		4
.L_5:
        /*0024*/ 	.byte	0x04, 0x12
        /*0026*/ 	.short	(.L_7 - .L_6)
	.align		4
.L_6:
        /*0028*/ 	.word	index@(triton_poi_fused_convolution_max_pool2d_with_indices_relu_12)
        /*002c*/ 	.word	0x00000000
.L_7:


//--------------------- .nv.info.triton_poi_fused_convolution_max_pool2d_with_indices_relu_12 --------------------------
	.section	.nv.info.triton_poi_fused_convolution_max_pool2d_with_indices_relu_12,"",@"SHT_CUDA_INFO"
	.sectionflags	@""
	.align	4


	//----- nvinfo : EIATTR_CUDA_API_VERSION
	.align		4
        /*0000*/ 	.byte	0x04, 0x37
        /*0002*/ 	.short	(.L_9 - .L_8)
.L_8:
        /*0004*/ 	.word	0x0000007c


	//----- nvinfo : EIATTR_KPARAM_INFO
	.align		4
.L_9:
        /*0008*/ 	.byte	0x04, 0x17
        /*000a*/ 	.short	(.L_11 - .L_10)
.L_10:
        /*000c*/ 	.word	0x00000000
        /*0010*/ 	.short	0x0002
        /*0012*/ 	.short	0x0010
        /*0014*/ 	.byte	0x00, 0xf0, 0x11, 0x00


	//----- nvinfo : EIATTR_KPARAM_INFO
	.align		4
.L_11:
        /*0018*/ 	.byte	0x04, 0x17
        /*001a*/ 	.short	(.L_13 - .L_12)
.L_12:
        /*001c*/ 	.word	0x00000000
        /*0020*/ 	.short	0x0001
        /*0022*/ 	.short	0x0008
        /*0024*/ 	.byte	0x00, 0xf4, 0x21, 0x00


	//----- nvinfo : EIATTR_KPARAM_INFO
	.align		4
.L_13:
        /*0028*/ 	.byte	0x04, 0x17
        /*002a*/ 	.short	(.L_15 - .L_14)
.L_14:
        /*002c*/ 	.word	0x00000000
        /*0030*/ 	.short	0x0000
        /*0032*/ 	.short	0x0000
        /*0034*/ 	.byte	0x00, 0xf4, 0x21, 0x00


	//----- nvinfo : EIATTR_SPARSE_MMA_MASK
	.align		4
.L_15:
        /*0038*/ 	.byte	0x03, 0x50
        /*003a*/ 	.short	0x0000


	//----- nvinfo : EIATTR_MAXREG_COUNT
	.align		4
        /*003c*/ 	.byte	0x03, 0x1b
        /*003e*/ 	.short	0x00ff


	//----- nvinfo : EIATTR_EXIT_INSTR_OFFSETS
	.align		4
        /*0040*/ 	.byte	0x04, 0x1c
        /*0042*/ 	.short	(.L_17 - .L_16)


	//   ....[0]....
.L_16:
        /*0044*/ 	.word	0x00000360


	//----- nvinfo : EIATTR_REQNTID
	.align		4
.L_17:
        /*0048*/ 	.byte	0x04, 0x10
        /*004a*/ 	.short	(.L_19 - .L_18)
.L_18:
        /*004c*/ 	.word	0x00000080
        /*0050*/ 	.word	0x00000001
        /*0054*/ 	.word	0x00000001


	//----- nvinfo : EIATTR_CBANK_PARAM_SIZE
	.align		4
.L_19:
        /*0058*/ 	.byte	0x03, 0x19
        /*005a*/ 	.short	0x0014


	//----- nvinfo : EIATTR_PARAM_CBANK
	.align		4
        /*005c*/ 	.byte	0x04, 0x0a
        /*005e*/ 	.short	(.L_21 - .L_20)
	.align		4
.L_20:
        /*0060*/ 	.word	index@(.nv.constant0.triton_poi_fused_convolution_max_pool2d_with_indices_relu_12)
        /*0064*/ 	.short	0x0210
        /*0066*/ 	.short	0x0014


	//----- nvinfo : EIATTR_SW_WAR
	.align		4
.L_21:
        /*0068*/ 	.byte	0x04, 0x36
        /*006a*/ 	.short	(.L_23 - .L_22)
.L_22:
        /*006c*/ 	.word	0x00000008
.L_23:


//--------------------- .nv.callgraph             --------------------------
	.section	.nv.callgraph,"",@"SHT_CUDA_CALLGRAPH"
	.align	4
	.sectionentsize	8
	.align		4
        /*0000*/ 	.word	0x00000000
	.align		4
        /*0004*/ 	.word	0xffffffff
	.align		4
        /*0008*/ 	.word	0x00000000
	.align		4
        /*000c*/ 	.word	0xfffffffe
	.align		4
        /*0010*/ 	.word	0x00000000
	.align		4
        /*0014*/ 	.word	0xfffffffd
	.align		4
        /*0018*/ 	.word	0x00000000
	.align		4
        /*001c*/ 	.word	0xfffffffc


//--------------------- .text.triton_poi_fused_convolution_max_pool2d_with_indices_relu_12 --------------------------
	.section	.text.triton_poi_fused_convolution_max_pool2d_with_indices_relu_12,"ax",@progbits
	.align	128
        .global         triton_poi_fused_convolution_max_pool2d_with_indices_relu_12
        .type           triton_poi_fused_convolution_max_pool2d_with_indices_relu_12,@function
        .size           triton_poi_fused_convolution_max_pool2d_with_indices_relu_12,(.L_x_1 - triton_poi_fused_convolution_max_pool2d_with_indices_relu_12)
        .other          triton_poi_fused_convolution_max_pool2d_with_indices_relu_12,@"STO_CUDA_ENTRY STV_DEFAULT"
triton_poi_fused_convolution_max_pool2d_with_indices_relu_12:
.text.triton_poi_fused_convolution_max_pool2d_with_indices_relu_12:
[----:B------:R-:W-:Y:S01]  /*0000*/  LDC R1, c[0x0][0x28] ;  /* 0x00000a00ff017b82 */ /* 0x000fe20000000800 */
[----:B------:R-:W1:Y:S01]  /*0010*/  S2R R0, SR_TID.X ;  /* 0x0000000000007919 */ /* 0x000e620000002100 */
[----:B------:R-:W-:Y:S01]  /*0020*/  ULDC.64 UR4, c[0x0][0x208] ;  /* 0x0000820000047ab9 */ /* 0x000fe20000000a00 */
[----:B------:R-:W2:Y:S01]  /*0030*/  S2R R3, SR_CTAID.X ;  /* 0x0000000000037919 */ /* 0x000ea20000002500 */
[----:B-1----:R-:W-:Y:S01]  /*0040*/  IMAD.SHL.U32 R0, R0, 0x2, RZ ;  /* 0x0000000200007824 */ /* 0x002fe200078e00ff */
[----:B--2---:R-:W-:-:S04]  /*0050*/  SHF.R.S32.HI R5, RZ, 0x17, R3 ;  /* 0x00000017ff057819 */ /* 0x004fc80000011403 */
[----:B------:R-:W-:Y:S02]  /*0060*/  LOP3.LUT R0, R0, 0xfe, RZ, 0xc0, !PT ;  /* 0x000000fe00007812 */ /* 0x000fe400078ec0ff */
[----:B------:R-:W-:-:S03]  /*0070*/  SGXT R5, R5, 0x1 ;  /* 0x000000010505781a */ /* 0x000fc60000000200 */
[----:B------:R-:W-:-:S05]  /*0080*/  IMAD R0, R3, 0x100, R0 ;  /* 0x0000010003007824 */ /* 0x000fca00078e0200 */
[----:B------:R-:W-:Y:S02]  /*0090*/  SHF.R.S32.HI R3, RZ, 0x1f, R0 ;  /* 0x0000001fff037819 */ /* 0x000fe40000011400 */
[-C--:B------:R-:W-:Y:S02]  /*00a0*/  LEA.HI R6, R5, R0.reuse, RZ, 0xb ;  /* 0x0000000005067211 */ /* 0x080fe400078f58ff */
[----:B------:R-:W-:Y:S02]  /*00b0*/  LEA.HI R4, R3, R0, RZ, 0x8 ;  /* 0x0000000003047211 */ /* 0x000fe400078f40ff */
[----:B------:R-:W1:Y:S01]  /*00c0*/  LDC.64 R2, c[0x0][0x210] ;  /* 0x00008400ff027b82 */ /* 0x000e620000000a00 */
[----:B------:R-:W-:Y:S01]  /*00d0*/  IMAD.SHL.U32 R7, R6, 0x4, RZ ;  /* 0x0000000406077824 */ /* 0x000fe200078e00ff */
[----:B------:R-:W-:-:S04]  /*00e0*/  SHF.R.S32.HI R5, RZ, 0x8, R4 ;  /* 0x00000008ff057819 */ /* 0x000fc80000011404 */
[----:B------:R-:W-:Y:S02]  /*00f0*/  LEA.HI R6, R5, R5, RZ, 0x3 ;  /* 0x0000000505067211 */ /* 0x000fe400078f18ff */
[----:B------:R-:W-:Y:S02]  /*0100*/  LOP3.LUT R8, R7, 0xffffe000, RZ, 0xc0, !PT ;  /* 0xffffe00007087812 */ /* 0x000fe400078ec0ff */
[----:B------:R-:W-:Y:S02]  /*0110*/  LOP3.LUT R7, R4, 0xffffff00, RZ, 0xc0, !PT ;  /* 0xffffff0004077812 */ /* 0x000fe400078ec0ff */
[----:B------:R-:W-:Y:S02]  /*0120*/  LOP3.LUT R6, R6, 0x7ffff8, RZ, 0xc0, !PT ;  /* 0x007ffff806067812 */ /* 0x000fe400078ec0ff */
[----:B------:R-:W-:-:S03]  /*0130*/  IADD3 R7, R8, R0, -R7 ;  /* 0x0000000008077210 */ /* 0x000fc60007ffe807 */
[----:B------:R-:W-:-:S04]  /*0140*/  IMAD.IADD R6, R5, 0x1, -R6 ;  /* 0x0000000105067824 */ /* 0x000fc800078e0a06 */
[----:B------:R-:W-:-:S04]  /*0150*/  IMAD R11, R6, 0x200, R7 ;  /* 0x00000200060b7824 */ /* 0x000fc800078e0207 */
[C---:B------:R-:W-:Y:S02]  /*0160*/  VIADD R7, R11.reuse, 0x100 ;  /* 0x000001000b077836 */ /* 0x040fe40000000000 */
[----:B-1----:R-:W-:-:S04]  /*0170*/  IMAD.WIDE R4, R11, 0x4, R2 ;  /* 0x000000040b047825 */ /* 0x002fc800078e0202 */
[--C-:B------:R-:W-:Y:S02]  /*0180*/  IMAD.WIDE R6, R7, 0x4, R2.reuse ;  /* 0x0000000407067825 */ /* 0x100fe400078e0202 */
[----:B------:R-:W2:Y:S02]  /*0190*/  LDG.E.64 R4, desc[UR4][R4.64] ;  /* 0x0000000404047981 */ /* 0x000ea4000c1e1b00 */
[----:B------:R-:W-:Y:S02]  /*01a0*/  VIADD R9, R11, 0x1000 ;  /* 0x000010000b097836 */ /* 0x000fe40000000000 */
[----:B------:R-:W2:Y:S02]  /*01b0*/  LDG.E.64 R6, desc[UR4][R6.64] ;  /* 0x0000000406067981 */ /* 0x000ea4000c1e1b00 */
[----:B------:R-:W-:-:S04]  /*01c0*/  IMAD.WIDE R8, R9, 0x4, R2 ;  /* 0x0000000409087825 */ /* 0x000fc800078e0202 */
[----:B------:R-:W-:Y:S02]  /*01d0*/  VIADD R11, R11, 0x1100 ;  /* 0x000011000b0b7836 */ /* 0x000fe40000000000 */
[----:B------:R-:W3:Y:S02]  /*01e0*/  LDG.E.64 R8, desc[UR4][R8.64] ;  /* 0x0000000408087981 */ /* 0x000ee4000c1e1b00 */
[----:B------:R-:W-:Y:S02]  /*01f0*/  IMAD.WIDE R2, R11, 0x4, R2 ;  /* 0x000000040b027825 */ /* 0x000fe400078e0202 */
[----:B------:R-:W1:Y:S03]  /*0200*/  LDC.64 R10, c[0x0][0x218] ;  /* 0x00008600ff0a7b82 */ /* 0x000e660000000a00 */
[----:B------:R1:W4:Y:S02]  /*0210*/  LDG.E.64 R12, desc[UR4][R2.64] ;  /* 0x00000004020c7981 */ /* 0x000324000c1e1b00 */
[----:B-1----:R-:W-:Y:S01]  /*0220*/  IMAD.WIDE R2, R0, 0x4, R10 ;  /* 0x0000000400027825 */ /* 0x002fe200078e020a */
[----:B--2---:R-:W-:-:S02]  /*0230*/  FSETP.GT.AND P2, PT, R6, R4, PT ;  /* 0x000000040600720b */ /* 0x004fc40003f44000 */
[C---:B------:R-:W-:Y:S02]  /*0240*/  FSETP.GT.AND P3, PT, R7.reuse, R5, PT ;  /* 0x000000050700720b */ /* 0x040fe40003f64000 */
[----:B------:R-:W-:Y:S02]  /*0250*/  FSETP.NAN.AND P4, PT, R6, R6, PT ;  /* 0x000000060600720b */ /* 0x000fe40003f88000 */
[----:B------:R-:W-:Y:S02]  /*0260*/  FSETP.NAN.AND P5, PT, R7, R7, PT ;  /* 0x000000070700720b */ /* 0x000fe40003fa8000 */
[----:B---3--:R-:W-:Y:S02]  /*0270*/  FSETP.NAN.AND P0, PT, R8, R8, PT ;  /* 0x000000080800720b */ /* 0x008fe40003f08000 */
[----:B------:R-:W-:-:S03]  /*0280*/  FSETP.NAN.AND P1, PT, R9, R9, PT ;  /* 0x000000090900720b */ /* 0x000fc60003f28000 */
[----:B------:R-:W-:Y:S02]  /*0290*/  @!P2 FSEL R6, R6, R4, P4 ;  /* 0x000000040606a208 */ /* 0x000fe40002000000 */
[----:B------:R-:W-:Y:S02]  /*02a0*/  @!P3 FSEL R7, R7, R5, P5 ;  /* 0x000000050707b208 */ /* 0x000fe40002800000 */
[----:B----4-:R-:W-:Y:S02]  /*02b0*/  FSETP.NAN.AND P2, PT, R12, R12, PT ;  /* 0x0000000c0c00720b */ /* 0x010fe40003f48000 */
[----:B------:R-:W-:Y:S02]  /*02c0*/  FSETP.NAN.AND P3, PT, R13, R13, PT ;  /* 0x0000000d0d00720b */ /* 0x000fe40003f68000 */
[----:B------:R-:W-:Y:S02]  /*02d0*/  FSETP.GEU.AND P4, PT, R6, R8, PT ;  /* 0x000000080600720b */ /* 0x000fe40003f8e000 */
[----:B------:R-:W-:-:S02]  /*02e0*/  FSETP.GEU.AND P5, PT, R7, R9, PT ;  /* 0x000000090700720b */ /* 0x000fc40003fae000 */
[----:B------:R-:W-:Y:S02]  /*02f0*/  @!P0 FSEL R8, R8, R6, !P4 ;  /* 0x0000000608088208 */ /* 0x000fe40006000000 */
[----:B------:R-:W-:Y:S02]  /*0300*/  @!P1 FSEL R9, R9, R7, !P5 ;  /* 0x0000000709099208 */ /* 0x000fe40006800000 */
[----:B------:R-:W-:Y:S02]  /*0310*/  FSETP.GEU.AND P0, PT, R8, R12, PT ;  /* 0x0000000c0800720b */ /* 0x000fe40003f0e000 */
[----:B------:R-:W-:Y:S02]  /*0320*/  FSETP.GEU.AND P1, PT, R9, R13, PT ;  /* 0x0000000d0900720b */ /* 0x000fe40003f2e000 */
[----:B------:R-:W-:Y:S02]  /*0330*/  @!P2 SEL R12, R12, R8, !P0 ;  /* 0x000000080c0ca207 */ /* 0x000fe40004000000 */
[----:B------:R-:W-:-:S05]  /*0340*/  @!P3 SEL R13, R13, R9, !P1 ;  /* 0x000000090d0db207 */ /* 0x000fca0004800000 */
[----:B------:R-:W-:Y:S01]  /*0350*/  STG.E.64 desc[UR4][R2.64], R12 ;  /* 0x0000000c02007986 */ /* 0x000fe2000c101b04 */
[----:B------:R-:W-:Y:S05]  /*0360*/  EXIT ;  /* 0x000000000000794d */ /* 0x000fea0003800000 */
.L_x_0:
[----:B------:R-:W-:-:S00]  /*0370*/  BRA `(.L_x_0) ;  /* 0xfffffffc00fc7947 */ /* 0x000fc0000383ffff */
[----:B------:R-:W-:-:S00]  /*0380*/  NOP ;  /* 0x0000000000007918 */ /* 0x000fc00000000000 */
[----:B------:R-:W-:-:S00]  /*0390*/  NOP ;  /* 0x0000000000007918 */ /* 0x000fc00000000000 */
[----:B------:R-:W-:-:S00]  /*03a0*/  NOP ;  /* 0x0000000000007918 */ /* 0x000fc00000000000 */
[----:B------:R-:W-:-:S00]  /*03b0*/  NOP ;  /* 0x0000000000007918 */ /* 0x000fc00000000000 */
[----:B------:R-:W-:-:S00]  /*03c0*/  NOP ;  /* 0x0000000000007918 */ /* 0x000fc00000000000 */
[----:B------:R-:W-:-:S00]  /*03d0*/  NOP ;  /* 0x0000000000007918 */ /* 0x000fc00000000000 */
[----:B------:R-:W-:-:S00]  /*03e0*/  NOP ;  /* 0x0000000000007918 */ /* 0x000fc00000000000 */
[----:B------:R-:W-:-:S00]  /*03f0*/  NOP ;  /* 0x0000000000007918 */ /* 0x000fc00000000000 */
.L_x_1:


//--------------------- .nv.constant0.triton_poi_fused_convolution_max_pool2d_with_indices_relu_12 --------------------------
	.section	.nv.constant0.triton_poi_fused_convolution_max_pool2d_with_indices_relu_12,"a",@progbits
	.sectionflags	@""
	.align	4
.nv.constant0.triton_poi_fused_convolution_max_pool2d_with_indices_relu_12:
	.zero		548
